//
// Generated by NVIDIA NVVM Compiler
//
// Compiler Build ID: CL-36424714
// Cuda compilation tools, release 13.0, V13.0.88
// Based on NVVM 20.0.0
//

.version 9.0
.target sm_100
.address_size 64

	// .globl	_Z11mat_vec_mulPfS_S_

.visible .entry _Z11mat_vec_mulPfS_S_(
	.param .u64 .ptr .align 1 _Z11mat_vec_mulPfS_S__param_0,
	.param .u64 .ptr .align 1 _Z11mat_vec_mulPfS_S__param_1,
	.param .u64 .ptr .align 1 _Z11mat_vec_mulPfS_S__param_2
)
{
	.reg .pred 	%p<16>;
	.reg .b32 	%r<6>;
	.reg .b32 	%f<215>;
	.reg .b64 	%rd<118>;

	ld.param.u64 	%rd62, [_Z11mat_vec_mulPfS_S__param_0];
	ld.param.u64 	%rd63, [_Z11mat_vec_mulPfS_S__param_1];
	ld.param.u64 	%rd64, [_Z11mat_vec_mulPfS_S__param_2];
	cvta.to.global.u64 	%rd1, %rd64;
	cvta.to.global.u64 	%rd2, %rd63;
	cvta.to.global.u64 	%rd3, %rd62;
	mov.u32 	%r1, %tid.x;
	cvt.u64.u32 	%rd4, %r1;
	sub.s64 	%rd5, 20000, %rd4;
	and.b64  	%rd6, %rd5, 15;
	and.b64  	%rd101, %rd5, 20464;
	mul.wide.u32 	%rd65, %r1, 80004;
	add.s64 	%rd66, %rd65, %rd2;
	add.s64 	%rd100, %rd66, 32;
	mul.wide.u32 	%rd67, %r1, 4;
	add.s64 	%rd68, %rd67, %rd1;
	add.s64 	%rd99, %rd68, 32;
	mov.f32 	%f205, 0f00000000;
	mov.u64 	%rd103, %rd4;
$L__BB0_1:
	.pragma "nounroll";
	ld.global.f32 	%f26, [%rd100+-32];
	ld.global.f32 	%f27, [%rd99+-32];
	fma.rn.f32 	%f28, %f26, %f27, %f205;
	ld.global.f32 	%f29, [%rd100+-28];
	ld.global.f32 	%f30, [%rd99+-28];
	fma.rn.f32 	%f31, %f29, %f30, %f28;
	ld.global.f32 	%f32, [%rd100+-24];
	ld.global.f32 	%f33, [%rd99+-24];
	fma.rn.f32 	%f34, %f32, %f33, %f31;
	ld.global.f32 	%f35, [%rd100+-20];
	ld.global.f32 	%f36, [%rd99+-20];
	fma.rn.f32 	%f37, %f35, %f36, %f34;
	ld.global.f32 	%f38, [%rd100+-16];
	ld.global.f32 	%f39, [%rd99+-16];
	fma.rn.f32 	%f40, %f38, %f39, %f37;
	ld.global.f32 	%f41, [%rd100+-12];
	ld.global.f32 	%f42, [%rd99+-12];
	fma.rn.f32 	%f43, %f41, %f42, %f40;
	ld.global.f32 	%f44, [%rd100+-8];
	ld.global.f32 	%f45, [%rd99+-8];
	fma.rn.f32 	%f46, %f44, %f45, %f43;
	ld.global.f32 	%f47, [%rd100+-4];
	ld.global.f32 	%f48, [%rd99+-4];
	fma.rn.f32 	%f49, %f47, %f48, %f46;
	ld.global.f32 	%f50, [%rd100];
	ld.global.f32 	%f51, [%rd99];
	fma.rn.f32 	%f52, %f50, %f51, %f49;
	ld.global.f32 	%f53, [%rd100+4];
	ld.global.f32 	%f54, [%rd99+4];
	fma.rn.f32 	%f55, %f53, %f54, %f52;
	ld.global.f32 	%f56, [%rd100+8];
	ld.global.f32 	%f57, [%rd99+8];
	fma.rn.f32 	%f58, %f56, %f57, %f55;
	ld.global.f32 	%f59, [%rd100+12];
	ld.global.f32 	%f60, [%rd99+12];
	fma.rn.f32 	%f61, %f59, %f60, %f58;
	ld.global.f32 	%f62, [%rd100+16];
	ld.global.f32 	%f63, [%rd99+16];
	fma.rn.f32 	%f64, %f62, %f63, %f61;
	ld.global.f32 	%f65, [%rd100+20];
	ld.global.f32 	%f66, [%rd99+20];
	fma.rn.f32 	%f67, %f65, %f66, %f64;
	ld.global.f32 	%f68, [%rd100+24];
	ld.global.f32 	%f69, [%rd99+24];
	fma.rn.f32 	%f70, %f68, %f69, %f67;
	ld.global.f32 	%f71, [%rd100+28];
	ld.global.f32 	%f72, [%rd99+28];
	fma.rn.f32 	%f205, %f71, %f72, %f70;
	add.s64 	%rd103, %rd103, 16;
	add.s64 	%rd101, %rd101, -16;
	add.s64 	%rd100, %rd100, 64;
	add.s64 	%rd99, %rd99, 64;
	setp.ne.s64 	%p1, %rd101, 0;
	@%p1 bra 	$L__BB0_1;
	setp.eq.s64 	%p2, %rd6, 0;
	@%p2 bra 	$L__BB0_11;
	and.b64  	%rd18, %rd5, 7;
	setp.lt.u64 	%p3, %rd6, 8;
	@%p3 bra 	$L__BB0_5;
	ld.global.f32 	%f74, [%rd100+-32];
	ld.global.f32 	%f75, [%rd99+-32];
	fma.rn.f32 	%f76, %f74, %f75, %f205;
	ld.global.f32 	%f77, [%rd100+-28];
	ld.global.f32 	%f78, [%rd99+-28];
	fma.rn.f32 	%f79, %f77, %f78, %f76;
	ld.global.f32 	%f80, [%rd100+-24];
	ld.global.f32 	%f81, [%rd99+-24];
	fma.rn.f32 	%f82, %f80, %f81, %f79;
	ld.global.f32 	%f83, [%rd100+-20];
	ld.global.f32 	%f84, [%rd99+-20];
	fma.rn.f32 	%f85, %f83, %f84, %f82;
	ld.global.f32 	%f86, [%rd100+-16];
	ld.global.f32 	%f87, [%rd99+-16];
	fma.rn.f32 	%f88, %f86, %f87, %f85;
	ld.global.f32 	%f89, [%rd100+-12];
	ld.global.f32 	%f90, [%rd99+-12];
	fma.rn.f32 	%f91, %f89, %f90, %f88;
	ld.global.f32 	%f92, [%rd100+-8];
	ld.global.f32 	%f93, [%rd99+-8];
	fma.rn.f32 	%f94, %f92, %f93, %f91;
	ld.global.f32 	%f95, [%rd100+-4];
	ld.global.f32 	%f96, [%rd99+-4];
	fma.rn.f32 	%f205, %f95, %f96, %f94;
	add.s64 	%rd103, %rd103, 8;
$L__BB0_5:
	setp.eq.s64 	%p4, %rd18, 0;
	@%p4 bra 	$L__BB0_11;
	and.b64  	%rd105, %rd5, 3;
	setp.lt.u64 	%p5, %rd18, 4;
	@%p5 bra 	$L__BB0_8;
	mul.lo.s32 	%r2, %r1, 20000;
	cvt.u64.u32 	%rd69, %r2;
	add.s64 	%rd70, %rd103, %rd69;
	shl.b64 	%rd71, %rd70, 2;
	add.s64 	%rd72, %rd2, %rd71;
	ld.global.f32 	%f98, [%rd72];
	shl.b64 	%rd73, %rd103, 2;
	add.s64 	%rd74, %rd1, %rd73;
	ld.global.f32 	%f99, [%rd74];
	fma.rn.f32 	%f100, %f98, %f99, %f205;
	ld.global.f32 	%f101, [%rd72+4];
	ld.global.f32 	%f102, [%rd74+4];
	fma.rn.f32 	%f103, %f101, %f102, %f100;
	ld.global.f32 	%f104, [%rd72+8];
	ld.global.f32 	%f105, [%rd74+8];
	fma.rn.f32 	%f106, %f104, %f105, %f103;
	ld.global.f32 	%f107, [%rd72+12];
	ld.global.f32 	%f108, [%rd74+12];
	fma.rn.f32 	%f205, %f107, %f108, %f106;
	add.s64 	%rd103, %rd103, 4;
$L__BB0_8:
	setp.eq.s64 	%p6, %rd105, 0;
	@%p6 bra 	$L__BB0_11;
	shl.b64 	%rd75, %rd103, 2;
	add.s64 	%rd107, %rd1, %rd75;
	mad.lo.s64 	%rd76, %rd4, 80000, %rd75;
	add.s64 	%rd106, %rd2, %rd76;
$L__BB0_10:
	.pragma "nounroll";
	ld.global.f32 	%f109, [%rd106];
	ld.global.f32 	%f110, [%rd107];
	fma.rn.f32 	%f205, %f109, %f110, %f205;
	add.s64 	%rd107, %rd107, 4;
	add.s64 	%rd106, %rd106, 4;
	add.s64 	%rd105, %rd105, -1;
	setp.ne.s64 	%p7, %rd105, 0;
	@%p7 bra 	$L__BB0_10;
$L__BB0_11:
	sub.s32 	%r3, 19999, %r1;
	cvt.u32.u64 	%r4, %rd4;
	shl.b64 	%rd77, %rd4, 2;
	add.s64 	%rd78, %rd3, %rd77;
	st.global.f32 	[%rd78], %f205;
	cvt.u64.u32 	%rd32, %r3;
	mul.lo.s32 	%r5, %r3, 20000;
	cvt.u64.u32 	%rd33, %r5;
	sub.s64 	%rd34, 20000, %rd32;
	and.b64  	%rd35, %rd34, 15;
	setp.lt.u32 	%p8, %r4, 15;
	mov.f32 	%f214, 0f00000000;
	mov.u64 	%rd112, %rd32;
	@%p8 bra 	$L__BB0_14;
	and.b64  	%rd110, %rd34, 2032;
	add.s64 	%rd79, %rd33, %rd32;
	shl.b64 	%rd80, %rd79, 2;
	add.s64 	%rd81, %rd80, %rd2;
	add.s64 	%rd109, %rd81, 32;
	shl.b64 	%rd82, %rd32, 2;
	add.s64 	%rd83, %rd82, %rd1;
	add.s64 	%rd108, %rd83, 32;
	mov.f32 	%f214, 0f00000000;
	mov.u64 	%rd112, %rd32;
$L__BB0_13:
	.pragma "nounroll";
	ld.global.f32 	%f114, [%rd109+-32];
	ld.global.f32 	%f115, [%rd108+-32];
	fma.rn.f32 	%f116, %f114, %f115, %f214;
	ld.global.f32 	%f117, [%rd109+-28];
	ld.global.f32 	%f118, [%rd108+-28];
	fma.rn.f32 	%f119, %f117, %f118, %f116;
	ld.global.f32 	%f120, [%rd109+-24];
	ld.global.f32 	%f121, [%rd108+-24];
	fma.rn.f32 	%f122, %f120, %f121, %f119;
	ld.global.f32 	%f123, [%rd109+-20];
	ld.global.f32 	%f124, [%rd108+-20];
	fma.rn.f32 	%f125, %f123, %f124, %f122;
	ld.global.f32 	%f126, [%rd109+-16];
	ld.global.f32 	%f127, [%rd108+-16];
	fma.rn.f32 	%f128, %f126, %f127, %f125;
	ld.global.f32 	%f129, [%rd109+-12];
	ld.global.f32 	%f130, [%rd108+-12];
	fma.rn.f32 	%f131, %f129, %f130, %f128;
	ld.global.f32 	%f132, [%rd109+-8];
	ld.global.f32 	%f133, [%rd108+-8];
	fma.rn.f32 	%f134, %f132, %f133, %f131;
	ld.global.f32 	%f135, [%rd109+-4];
	ld.global.f32 	%f136, [%rd108+-4];
	fma.rn.f32 	%f137, %f135, %f136, %f134;
	ld.global.f32 	%f138, [%rd109];
	ld.global.f32 	%f139, [%rd108];
	fma.rn.f32 	%f140, %f138, %f139, %f137;
	ld.global.f32 	%f141, [%rd109+4];
	ld.global.f32 	%f142, [%rd108+4];
	fma.rn.f32 	%f143, %f141, %f142, %f140;
	ld.global.f32 	%f144, [%rd109+8];
	ld.global.f32 	%f145, [%rd108+8];
	fma.rn.f32 	%f146, %f144, %f145, %f143;
	ld.global.f32 	%f147, [%rd109+12];
	ld.global.f32 	%f148, [%rd108+12];
	fma.rn.f32 	%f149, %f147, %f148, %f146;
	ld.global.f32 	%f150, [%rd109+16];
	ld.global.f32 	%f151, [%rd108+16];
	fma.rn.f32 	%f152, %f150, %f151, %f149;
	ld.global.f32 	%f153, [%rd109+20];
	ld.global.f32 	%f154, [%rd108+20];
	fma.rn.f32 	%f155, %f153, %f154, %f152;
	ld.global.f32 	%f156, [%rd109+24];
	ld.global.f32 	%f157, [%rd108+24];
	fma.rn.f32 	%f158, %f156, %f157, %f155;
	ld.global.f32 	%f159, [%rd109+28];
	ld.global.f32 	%f160, [%rd108+28];
	fma.rn.f32 	%f214, %f159, %f160, %f158;
	add.s64 	%rd112, %rd112, 16;
	add.s64 	%rd110, %rd110, -16;
	add.s64 	%rd109, %rd109, 64;
	add.s64 	%rd108, %rd108, 64;
	setp.ne.s64 	%p9, %rd110, 0;
	@%p9 bra 	$L__BB0_13;
$L__BB0_14:
	setp.eq.s64 	%p10, %rd35, 0;
	@%p10 bra 	$L__BB0_23;
	and.b64  	%rd48, %rd34, 7;
	setp.lt.u64 	%p11, %rd35, 8;
	@%p11 bra 	$L__BB0_17;
	add.s64 	%rd84, %rd112, %rd33;
	shl.b64 	%rd85, %rd84, 2;
	add.s64 	%rd86, %rd2, %rd85;
	ld.global.f32 	%f162, [%rd86];
	shl.b64 	%rd87, %rd112, 2;
	add.s64 	%rd88, %rd1, %rd87;
	ld.global.f32 	%f163, [%rd88];
	fma.rn.f32 	%f164, %f162, %f163, %f214;
	ld.global.f32 	%f165, [%rd86+4];
	ld.global.f32 	%f166, [%rd88+4];
	fma.rn.f32 	%f167, %f165, %f166, %f164;
	ld.global.f32 	%f168, [%rd86+8];
	ld.global.f32 	%f169, [%rd88+8];
	fma.rn.f32 	%f170, %f168, %f169, %f167;
	ld.global.f32 	%f171, [%rd86+12];
	ld.global.f32 	%f172, [%rd88+12];
	fma.rn.f32 	%f173, %f171, %f172, %f170;
	ld.global.f32 	%f174, [%rd86+16];
	ld.global.f32 	%f175, [%rd88+16];
	fma.rn.f32 	%f176, %f174, %f175, %f173;
	ld.global.f32 	%f177, [%rd86+20];
	ld.global.f32 	%f178, [%rd88+20];
	fma.rn.f32 	%f179, %f177, %f178, %f176;
	ld.global.f32 	%f180, [%rd86+24];
	ld.global.f32 	%f181, [%rd88+24];
	fma.rn.f32 	%f182, %f180, %f181, %f179;
	ld.global.f32 	%f183, [%rd86+28];
	ld.global.f32 	%f184, [%rd88+28];
	fma.rn.f32 	%f214, %f183, %f184, %f182;
	add.s64 	%rd112, %rd112, 8;
$L__BB0_17:
	setp.eq.s64 	%p12, %rd48, 0;
	@%p12 bra 	$L__BB0_23;
	and.b64  	%rd115, %rd34, 3;
	setp.lt.u64 	%p13, %rd48, 4;
	@%p13 bra 	$L__BB0_20;
	add.s64 	%rd89, %rd112, %rd33;
	shl.b64 	%rd90, %rd89, 2;
	add.s64 	%rd91, %rd2, %rd90;
	ld.global.f32 	%f186, [%rd91];
	shl.b64 	%rd92, %rd112, 2;
	add.s64 	%rd93, %rd1, %rd92;
	ld.global.f32 	%f187, [%rd93];
	fma.rn.f32 	%f188, %f186, %f187, %f214;
	ld.global.f32 	%f189, [%rd91+4];
	ld.global.f32 	%f190, [%rd93+4];
	fma.rn.f32 	%f191, %f189, %f190, %f188;
	ld.global.f32 	%f192, [%rd91+8];
	ld.global.f32 	%f193, [%rd93+8];
	fma.rn.f32 	%f194, %f192, %f193, %f191;
	ld.global.f32 	%f195, [%rd91+12];
	ld.global.f32 	%f196, [%rd93+12];
	fma.rn.f32 	%f214, %f195, %f196, %f194;
	add.s64 	%rd112, %rd112, 4;
$L__BB0_20:
	setp.eq.s64 	%p14, %rd115, 0;
	@%p14 bra 	$L__BB0_23;
	shl.b64 	%rd94, %rd112, 2;
	add.s64 	%rd117, %rd1, %rd94;
	add.s64 	%rd95, %rd112, %rd33;
	shl.b64 	%rd96, %rd95, 2;
	add.s64 	%rd116, %rd2, %rd96;
$L__BB0_22:
	.pragma "nounroll";
	ld.global.f32 	%f197, [%rd116];
	ld.global.f32 	%f198, [%rd117];
	fma.rn.f32 	%f214, %f197, %f198, %f214;
	add.s64 	%rd117, %rd117, 4;
	add.s64 	%rd116, %rd116, 4;
	add.s64 	%rd115, %rd115, -1;
	setp.ne.s64 	%p15, %rd115, 0;
	@%p15 bra 	$L__BB0_22;
$L__BB0_23:
	shl.b64 	%rd97, %rd32, 2;
	add.s64 	%rd98, %rd3, %rd97;
	st.global.f32 	[%rd98], %f214;
	ret;

}


// ===== COMPILED SASS (sm_100) =====

	.target	sm_100

	.elftype	@"ET_EXEC"


//--------------------- .note.nv.tkinfo           --------------------------
	.section	.note.nv.tkinfo,"",@"SHT_NOTE"
	.sectionflags	@"SHF_NOTE_NV_TKINFO"
	.tkinfo
        /*0018*/ 	.word	0x00000002
        /*0030*/ 	.string	""
        /*0030*/ 	.string	"ptxas"
        /*0030*/ 	.string	"Cuda compilation tools, release 13.0, V13.0.88"
        /*0030*/ 	.string	"Build cuda_13.0.r13.0/compiler.36424714_0"
        /*0030*/ 	.string	"-arch sm_100 -m 64 "



//--------------------- .note.nv.cuinfo           --------------------------
	.section	.note.nv.cuinfo,"",@"SHT_NOTE"
	.sectionflags	@"SHF_NOTE_NV_CUINFO"
        /*0018*/ 	.short	0x0002
        /*001a*/ 	.short	0x0064
        /*001c*/ 	.short	0x0082
	.zero		2


//--------------------- .nv.info                  --------------------------
	.section	.nv.info,"",@"SHT_CUDA_INFO"
	.align	4


	//----- nvinfo : EIATTR_REGCOUNT
	.align		4
        /*0000*/ 	.byte	0x04, 0x2f
        /*0002*/ 	.short	(.L_1 - .L_0)
	.align		4
.L_0:
        /*0004*/ 	.word	index@(_Z11mat_vec_mulPfS_S_)
        /*0008*/ 	.word	0x0000001e


	//----- nvinfo : EIATTR_FRAME_SIZE
	.align		4
.L_1:
        /*000c*/ 	.byte	0x04, 0x11
        /*000e*/ 	.short	(.L_3 - .L_2)
	.align		4
.L_2:
        /*0010*/ 	.word	index@(_Z11mat_vec_mulPfS_S_)
        /*0014*/ 	.word	0x00000000


	//----- nvinfo : EIATTR_MIN_STACK_SIZE
	.align		4
.L_3:
        /*0018*/ 	.byte	0x04, 0x12
        /*001a*/ 	.short	(.L_5 - .L_4)
	.align		4
.L_4:
        /*001c*/ 	.word	index@(_Z11mat_vec_mulPfS_S_)
        /*0020*/ 	.word	0x00000000
.L_5:


//--------------------- .nv.compat                --------------------------
	.section	.nv.compat,"",@"SHT_CUDA_COMPAT_INFO"
	.align	4
        /*0000*/ 	.byte	0x02, 0x09, 0x00, 0x00, 0x02, 0x02, 0x01, 0x00, 0x02, 0x05, 0x05, 0x00, 0x03, 0x07, 0x01, 0x01
        /*0010*/ 	.byte	0x02, 0x03, 0x00, 0x00, 0x02, 0x06, 0x01, 0x00, 0x04, 0x0b, 0x08, 0x00, 0x09, 0x00, 0x00, 0x00
        /*0020*/ 	.byte	0x00, 0x00, 0x00, 0x00


//--------------------- .nv.info._Z11mat_vec_mulPfS_S_ --------------------------
	.section	.nv.info._Z11mat_vec_mulPfS_S_,"",@"SHT_CUDA_INFO"
	.sectionflags	@""
	.align	4


	//----- nvinfo : EIATTR_CUDA_API_VERSION
	.align		4
        /*0000*/ 	.byte	0x04, 0x37
        /*0002*/ 	.short	(.L_7 - .L_6)
.L_6:
        /*0004*/ 	.word	0x00000082


	//----- nvinfo : EIATTR_KPARAM_INFO
	.align		4
.L_7:
        /*0008*/ 	.byte	0x04, 0x17
        /*000a*/ 	.short	(.L_9 - .L_8)
.L_8:
        /*000c*/ 	.word	0x00000000
        /*0010*/ 	.short	0x0002
        /*0012*/ 	.short	0x0010
        /*0014*/ 	.byte	0x00, 0xf5, 0x21, 0x00


	//----- nvinfo : EIATTR_KPARAM_INFO
	.align		4
.L_9:
        /*0018*/ 	.byte	0x04, 0x17
        /*001a*/ 	.short	(.L_11 - .L_10)
.L_10:
        /*001c*/ 	.word	0x00000000
        /*0020*/ 	.short	0x0001
        /*0022*/ 	.short	0x0008
        /*0024*/ 	.byte	0x00, 0xf5, 0x21, 0x00


	//----- nvinfo : EIATTR_KPARAM_INFO
	.align		4
.L_11:
        /*0028*/ 	.byte	0x04, 0x17
        /*002a*/ 	.short	(.L_13 - .L_12)
.L_12:
        /*002c*/ 	.word	0x00000000
        /*0030*/ 	.short	0x0000
        /*0032*/ 	.short	0x0000
        /*0034*/ 	.byte	0x00, 0xf5, 0x21, 0x00


	//----- nvinfo : EIATTR_SPARSE_MMA_MASK
	.align		4
.L_13:
        /*0038*/ 	.byte	0x03, 0x50
        /*003a*/ 	.short	0x0000


	//----- nvinfo : EIATTR_MAXREG_COUNT
	.align		4
        /*003c*/ 	.byte	0x03, 0x1b
        /*003e*/ 	.short	0x00ff


	//----- nvinfo : EIATTR_MERCURY_ISA_VERSION
	.align		4
        /*0040*/ 	.byte	0x03, 0x5f
        /*0042*/ 	.short	0x0101


	//----- nvinfo : EIATTR_VRC_CTA_INIT_COUNT
	.align		4
        /*0044*/ 	.byte	0x02, 0x4a
	.zero		1
	.zero		1


	//----- nvinfo : EIATTR_EXIT_INSTR_OFFSETS
	.align		4
        /*0048*/ 	.byte	0x04, 0x1c
        /*004a*/ 	.short	(.L_15 - .L_14)


	//   ....[0]....
.L_14:
        /*004c*/ 	.word	0x00001750


	//----- nvinfo : EIATTR_CRS_STACK_SIZE
	.align		4
.L_15:
        /*0050*/ 	.byte	0x04, 0x1e
        /*0052*/ 	.short	(.L_17 - .L_16)
.L_16:
        /*0054*/ 	.word	0x00000000


	//----- nvinfo : EIATTR_CBANK_PARAM_SIZE
	.align		4
.L_17:
        /*0058*/ 	.byte	0x03, 0x19
        /*005a*/ 	.short	0x0018


	//----- nvinfo : EIATTR_PARAM_CBANK
	.align		4
        /*005c*/ 	.byte	0x04, 0x0a
        /*005e*/ 	.short	(.L_19 - .L_18)
	.align		4
.L_18:
        /*0060*/ 	.word	index@(.nv.constant0._Z11mat_vec_mulPfS_S_)
        /*0064*/ 	.short	0x0380
        /*0066*/ 	.short	0x0018


	//----- nvinfo : EIATTR_SW_WAR
	.align		4
.L_19:
        /*0068*/ 	.byte	0x04, 0x36
        /*006a*/ 	.short	(.L_21 - .L_20)
.L_20:
        /*006c*/ 	.word	0x00000008
.L_21:


//--------------------- .nv.callgraph             --------------------------
	.section	.nv.callgraph,"",@"SHT_CUDA_CALLGRAPH"
	.align	4
	.sectionentsize	8
	.align		4
        /*0000*/ 	.word	0x00000000
	.align		4
        /*0004*/ 	.word	0xffffffff
	.align		4
        /*0008*/ 	.word	0x00000000
	.align		4
        /*000c*/ 	.word	0xfffffffe
	.align		4
        /*0010*/ 	.word	0x00000000
	.align		4
        /*0014*/ 	.word	0xfffffffd
	.align		4
        /*0018*/ 	.word	0x00000000
	.align		4
        /*001c*/ 	.word	0xfffffffc


//--------------------- .text._Z11mat_vec_mulPfS_S_ --------------------------
	.section	.text._Z11mat_vec_mulPfS_S_,"ax",@progbits
	.align	128
        .global         _Z11mat_vec_mulPfS_S_
        .type           _Z11mat_vec_mulPfS_S_,@function
        .size           _Z11mat_vec_mulPfS_S_,(.L_x_20 - _Z11mat_vec_mulPfS_S_)
        .other          _Z11mat_vec_mulPfS_S_,@"STO_CUDA_ENTRY STV_DEFAULT"
_Z11mat_vec_mulPfS_S_:
.text._Z11mat_vec_mulPfS_S_:
[----:B------:R-:W-:Y:S01]  /*0000*/  LDC R1, c[0x0][0x37c] ;  /* 0x0000df00ff017b82 */ /* 0x000fe20000000800 */
[----:B------:R-:W0:Y:S07]  /*0010*/  S2R R7, SR_TID.X ;  /* 0x0000000000077919 */ /* 0x000e2e0000002100 */
[----:B------:R-:W0:Y:S01]  /*0020*/  LDC.64 R2, c[0x0][0x388] ;  /* 0x0000e200ff027b82 */ /* 0x000e220000000a00 */
[----:B------:R-:W-:Y:S01]  /*0030*/  BSSY.RECONVERGENT B0, `(.L_x_0) ;  /* 0x000004a000007945 */ /* 0x000fe20003800200 */
[----:B------:R-:W-:Y:S01]  /*0040*/  CS2R R10, SRZ ;  /* 0x00000000000a7805 */ /* 0x000fe2000001ff00 */
[----:B------:R-:W-:Y:S01]  /*0050*/  IMAD.MOV.U32 R9, RZ, RZ, RZ ;  /* 0x000000ffff097224 */ /* 0x000fe200078e00ff */
[----:B------:R-:W1:Y:S04]  /*0060*/  LDCU.64 UR6, c[0x0][0x358] ;  /* 0x00006b00ff0677ac */ /* 0x000e680008000a00 */
[----:B------:R-:W2:Y:S01]  /*0070*/  LDC.64 R4, c[0x0][0x390] ;  /* 0x0000e400ff047b82 */ /* 0x000ea20000000a00 */
[C---:B0-----:R-:W-:Y:S01]  /*0080*/  IMAD.WIDE.U32 R2, R7.reuse, 0x13884, R2 ;  /* 0x0001388407027825 */ /* 0x041fe200078e0002 */
[----:B------:R-:W-:-:S03]  /*0090*/  IADD3 R8, PT, PT, -R7, 0x4e20, RZ ;  /* 0x00004e2007087810 */ /* 0x000fc60007ffe1ff */
[----:B--2---:R-:W-:Y:S01]  /*00a0*/  IMAD.WIDE.U32 R4, R7, 0x4, R4 ;  /* 0x0000000407047825 */ /* 0x004fe200078e0004 */
[----:B------:R-:W-:Y:S02]  /*00b0*/  IADD3 R2, P0, PT, R2, 0x20, RZ ;  /* 0x0000002002027810 */ /* 0x000fe40007f1e0ff */
[----:B------:R-:W-:Y:S01]  /*00c0*/  LOP3.LUT R23, R8, 0xf, RZ, 0xc0, !PT ;  /* 0x0000000f08177812 */ /* 0x000fe200078ec0ff */
[----:B------:R-:W-:Y:S01]  /*00d0*/  IMAD.MOV.U32 R6, RZ, RZ, R7 ;  /* 0x000000ffff067224 */ /* 0x000fe200078e0007 */
[----:B------:R-:W-:Y:S01]  /*00e0*/  IADD3 R4, P1, PT, R4, 0x20, RZ ;  /* 0x0000002004047810 */ /* 0x000fe20007f3e0ff */
[----:B------:R-:W-:Y:S01]  /*00f0*/  IMAD.X R3, RZ, RZ, R3, P0 ;  /* 0x000000ffff037224 */ /* 0x000fe200000e0603 */
[----:B------:R-:W-:-:S03]  /*0100*/  LOP3.LUT R0, R8, 0x4ff0, RZ, 0xc0, !PT ;  /* 0x00004ff008007812 */ /* 0x000fc600078ec0ff */
[----:B-1----:R-:W-:-:S08]  /*0110*/  IMAD.X R5, RZ, RZ, R5, P1 ;  /* 0x000000ffff057224 */ /* 0x002fd000008e0605 */
.L_x_1:
[----:B------:R-:W2:Y:S04]  /*0120*/  LDG.E R12, desc[UR6][R2.64+-0x20] ;  /* 0xffffe006020c7981 */ /* 0x000ea8000c1e1900 */
[----:B------:R-:W2:Y:S04]  /*0130*/  LDG.E R13, desc[UR6][R4.64+-0x20] ;  /* 0xffffe006040d7981 */ /* 0x000ea8000c1e1900 */
[----:B------:R-:W3:Y:S04]  /*0140*/  LDG.E R16, desc[UR6][R2.64+-0x1c] ;  /* 0xffffe40602107981 */ /* 0x000ee8000c1e1900 */
[----:B------:R-:W3:Y:S04]  /*0150*/  LDG.E R26, desc[UR6][R4.64+-0x1c] ;  /* 0xffffe406041a7981 */ /* 0x000ee8000c1e1900 */
[----:B------:R-:W4:Y:S04]  /*0160*/  LDG.E R19, desc[UR6][R2.64+-0x18] ;  /* 0xffffe80602137981 */ /* 0x000f28000c1e1900 */
[----:B------:R-:W4:Y:S04]  /*0170*/  LDG.E R20, desc[UR6][R4.64+-0x18] ;  /* 0xffffe80604147981 */ /* 0x000f28000c1e1900 */
[----:B------:R-:W5:Y:S04]  /*0180*/  LDG.E R24, desc[UR6][R2.64+-0x14] ;  /* 0xffffec0602187981 */ /* 0x000f68000c1e1900 */
[----:B------:R-:W5:Y:S04]  /*0190*/  LDG.E R25, desc[UR6][R4.64+-0x14] ;  /* 0xffffec0604197981 */ /* 0x000f68000c1e1900 */
[----:B------:R-:W5:Y:S04]  /*01a0*/  LDG.E R21, desc[UR6][R2.64+-0x10] ;  /* 0xfffff00602157981 */ /* 0x000f68000c1e1900 */
[----:B------:R-:W5:Y:S04]  /*01b0*/  LDG.E R22, desc[UR6][R4.64+-0x10] ;  /* 0xfffff00604167981 */ /* 0x000f68000c1e1900 */
[----:B------:R-:W5:Y:S04]  /*01c0*/  LDG.E R17, desc[UR6][R2.64+-0xc] ;  /* 0xfffff40602117981 */ /* 0x000f68000c1e1900 */
[----:B------:R-:W5:Y:S04]  /*01d0*/  LDG.E R18, desc[UR6][R4.64+-0xc] ;  /* 0xfffff40604127981 */ /* 0x000f68000c1e1900 */
[----:B------:R-:W5:Y:S01]  /*01e0*/  LDG.E R14, desc[UR6][R4.64+-0x4] ;  /* 0xfffffc06040e7981 */ /* 0x000f62000c1e1900 */
[----:B--2---:R-:W-:-:S03]  /*01f0*/  FFMA R15, R12, R13, R11 ;  /* 0x0000000d0c0f7223 */ /* 0x004fc6000000000b */
[----:B------:R-:W2:Y:S04]  /*0200*/  LDG.E R11, desc[UR6][R2.64+-0x8] ;  /* 0xfffff806020b7981 */ /* 0x000ea8000c1e1900 */
[----:B------:R-:W2:Y:S04]  /*0210*/  LDG.E R12, desc[UR6][R4.64+-0x8] ;  /* 0xfffff806040c7981 */ /* 0x000ea8000c1e1900 */
[----:B------:R-:W2:Y:S01]  /*0220*/  LDG.E R13, desc[UR6][R2.64+-0x4] ;  /* 0xfffffc06020d7981 */ /* 0x000ea2000c1e1900 */
[----:B---3--:R-:W-:-:S03]  /*0230*/  FFMA R26, R16, R26, R15 ;  /* 0x0000001a101a7223 */ /* 0x008fc6000000000f */
[----:B------:R-:W3:Y:S04]  /*0240*/  LDG.E R15, desc[UR6][R2.64] ;  /* 0x00000006020f7981 */ /* 0x000ee8000c1e1900 */
[----:B------:R-:W3:Y:S01]  /*0250*/  LDG.E R16, desc[UR6][R4.64] ;  /* 0x0000000604107981 */ /* 0x000ee2000c1e1900 */
[----:B----4-:R-:W-:-:S03]  /*0260*/  FFMA R19, R19, R20, R26 ;  /* 0x0000001413137223 */ /* 0x010fc6000000001a */
[----:B------:R-:W4:Y:S01]  /*0270*/  LDG.E R20, desc[UR6][R4.64+0x4] ;  /* 0x0000040604147981 */ /* 0x000f22000c1e1900 */
[----:B-----5:R-:W-:-:S03]  /*0280*/  FFMA R24, R24, R25, R19 ;  /* 0x0000001918187223 */ /* 0x020fc60000000013 */
[----:B------:R-:W4:Y:S04]  /*0290*/  LDG.E R19, desc[UR6][R2.64+0x4] ;  /* 0x0000040602137981 */ /* 0x000f28000c1e1900 */
[----:B------:R-:W5:Y:S01]  /*02a0*/  LDG.E R25, desc[UR6][R4.64+0x1c] ;  /* 0x00001c0604197981 */ /* 0x000f62000c1e1900 */
[----:B------:R-:W-:-:S03]  /*02b0*/  FFMA R24, R21, R22, R24 ;  /* 0x0000001615187223 */ /* 0x000fc60000000018 */
[----:B------:R-:W5:Y:S04]  /*02c0*/  LDG.E R21, desc[UR6][R2.64+0x8] ;  /* 0x0000080602157981 */ /* 0x000f68000c1e1900 */
[----:B------:R-:W5:Y:S01]  /*02d0*/  LDG.E R22, desc[UR6][R4.64+0x8] ;  /* 0x0000080604167981 */ /* 0x000f62000c1e1900 */
[----:B------:R-:W-:-:S03]  /*02e0*/  FFMA R24, R17, R18, R24 ;  /* 0x0000001211187223 */ /* 0x000fc60000000018 */
[----:B------:R-:W5:Y:S04]  /*02f0*/  LDG.E R17, desc[UR6][R2.64+0xc] ;  /* 0x00000c0602117981 */ /* 0x000f68000c1e1900 */
[----:B------:R-:W5:Y:S01]  /*0300*/  LDG.E R18, desc[UR6][R4.64+0xc] ;  /* 0x00000c0604127981 */ /* 0x000f62000c1e1900 */
[----:B--2---:R-:W-:-:S03]  /*0310*/  FFMA R24, R11, R12, R24 ;  /* 0x0000000c0b187223 */ /* 0x004fc60000000018 */
[----:B------:R-:W2:Y:S04]  /*0320*/  LDG.E R11, desc[UR6][R2.64+0x10] ;  /* 0x00001006020b7981 */ /* 0x000ea8000c1e1900 */
[----:B------:R-:W2:Y:S01]  /*0330*/  LDG.E R12, desc[UR6][R4.64+0x10] ;  /* 0x00001006040c7981 */ /* 0x000ea2000c1e1900 */
[----:B------:R-:W-:-:S03]  /*0340*/  FFMA R24, R13, R14, R24 ;  /* 0x0000000e0d187223 */ /* 0x000fc60000000018 */
[----:B------:R-:W2:Y:S04]  /*0350*/  LDG.E R13, desc[UR6][R2.64+0x14] ;  /* 0x00001406020d7981 */ /* 0x000ea8000c1e1900 */
[----:B------:R-:W2:Y:S01]  /*0360*/  LDG.E R14, desc[UR6][R4.64+0x14] ;  /* 0x00001406040e7981 */ /* 0x000ea2000c1e1900 */
[----:B---3--:R-:W-:-:S03]  /*0370*/  FFMA R26, R15, R16, R24 ;  /* 0x000000100f1a7223 */ /* 0x008fc60000000018 */
[----:B------:R-:W3:Y:S04]  /*0380*/  LDG.E R15, desc[UR6][R2.64+0x18] ;  /* 0x00001806020f7981 */ /* 0x000ee8000c1e1900 */
[----:B------:R-:W3:Y:S04]  /*0390*/  LDG.E R16, desc[UR6][R4.64+0x18] ;  /* 0x0000180604107981 */ /* 0x000ee8000c1e1900 */
[----:B------:R0:W3:Y:S01]  /*03a0*/  LDG.E R24, desc[UR6][R2.64+0x1c] ;  /* 0x00001c0602187981 */ /* 0x0000e2000c1e1900 */
[----:B----4-:R-:W-:Y:S01]  /*03b0*/  FFMA R20, R19, R20, R26 ;  /* 0x0000001413147223 */ /* 0x010fe2000000001a */
[----:B------:R-:W-:-:S03]  /*03c0*/  IADD3 R0, P0, PT, R0, -0x10, RZ ;  /* 0xfffffff000007810 */ /* 0x000fc60007f1e0ff */
[----:B-----5:R-:W-:Y:S01]  /*03d0*/  FFMA R20, R21, R22, R20 ;  /* 0x0000001615147223 */ /* 0x020fe20000000014 */
[----:B------:R-:W-:Y:S02]  /*03e0*/  IADD3.X R10, PT, PT, R10, -0x1, RZ, P0, !PT ;  /* 0xffffffff0a0a7810 */ /* 0x000fe400007fe4ff */
[----:B------:R-:W-:-:S04]  /*03f0*/  ISETP.NE.U32.AND P0, PT, R0, RZ, PT ;  /* 0x000000ff0000720c */ /* 0x000fc80003f05070 */
[----:B------:R-:W-:Y:S01]  /*0400*/  ISETP.NE.AND.EX P0, PT, R10, RZ, PT, P0 ;  /* 0x000000ff0a00720c */ /* 0x000fe20003f05300 */
[----:B------:R-:W-:Y:S01]  /*0410*/  FFMA R18, R17, R18, R20 ;  /* 0x0000001211127223 */ /* 0x000fe20000000014 */
[----:B------:R-:W-:Y:S02]  /*0420*/  IADD3 R6, P1, PT, R6, 0x10, RZ ;  /* 0x0000001006067810 */ /* 0x000fe40007f3e0ff */
[----:B0-----:R-:W-:Y:S02]  /*0430*/  IADD3 R2, P2, PT, R2, 0x40, RZ ;  /* 0x0000004002027810 */ /* 0x001fe40007f5e0ff */
[----:B------:R-:W-:Y:S01]  /*0440*/  IADD3 R4, P3, PT, R4, 0x40, RZ ;  /* 0x0000004004047810 */ /* 0x000fe20007f7e0ff */
[----:B------:R-:W-:Y:S02]  /*0450*/  IMAD.X R9, RZ, RZ, R9, P1 ;  /* 0x000000ffff097224 */ /* 0x000fe400008e0609 */
[----:B------:R-:W-:Y:S02]  /*0460*/  IMAD.X R3, RZ, RZ, R3, P2 ;  /* 0x000000ffff037224 */ /* 0x000fe400010e0603 */
[----:B------:R-:W-:-:S02]  /*0470*/  IMAD.X R5, RZ, RZ, R5, P3 ;  /* 0x000000ffff057224 */ /* 0x000fc400018e0605 */
[----:B--2---:R-:W-:-:S04]  /*0480*/  FFMA R12, R11, R12, R18 ;  /* 0x0000000c0b0c7223 */ /* 0x004fc80000000012 */
[----:B------:R-:W-:-:S04]  /*0490*/  FFMA R12, R13, R14, R12 ;  /* 0x0000000e0d0c7223 */ /* 0x000fc8000000000c */
[----:B---3--:R-:W-:-:S04]  /*04a0*/  FFMA R15, R15, R16, R12 ;  /* 0x000000100f0f7223 */ /* 0x008fc8000000000c */
[----:B------:R-:W-:Y:S01]  /*04b0*/  FFMA R11, R24, R25, R15 ;  /* 0x00000019180b7223 */ /* 0x000fe2000000000f */
[----:B------:R-:W-:Y:S06]  /*04c0*/  @P0 BRA `(.L_x_1) ;  /* 0xfffffffc00140947 */ /* 0x000fec000383ffff */
[----:B------:R-:W-:Y:S05]  /*04d0*/  BSYNC.RECONVERGENT B0 ;  /* 0x0000000000007941 */ /* 0x000fea0003800200 */
.L_x_0:
[----:B------:R-:W-:Y:S01]  /*04e0*/  ISETP.NE.U32.AND P0, PT, R23, RZ, PT ;  /* 0x000000ff1700720c */ /* 0x000fe20003f05070 */
[----:B------:R-:W-:Y:S03]  /*04f0*/  BSSY.RECONVERGENT B0, `(.L_x_2) ;  /* 0x0000060000007945 */ /* 0x000fe60003800200 */
[----:B------:R-:W-:-:S13]  /*0500*/  ISETP.NE.AND.EX P0, PT, RZ, RZ, PT, P0 ;  /* 0x000000ffff00720c */ /* 0x000fda0003f05300 */
[----:B------:R-:W-:Y:S05]  /*0510*/  @!P0 BRA `(.L_x_3) ;  /* 0x0000000400748947 */ /* 0x000fea0003800000 */
[----:B------:R-:W-:Y:S01]  /*0520*/  ISETP.GE.U32.AND P0, PT, R23, 0x8, PT ;  /* 0x000000081700780c */ /* 0x000fe20003f06070 */
[----:B------:R-:W-:Y:S01]  /*0530*/  BSSY.RECONVERGENT B1, `(.L_x_4) ;  /* 0x0000020000017945 */ /* 0x000fe20003800200 */
[----:B------:R-:W-:Y:S02]  /*0540*/  LOP3.LUT R24, R8, 0x7, RZ, 0xc0, !PT ;  /* 0x0000000708187812 */ /* 0x000fe400078ec0ff */
[----:B------:R-:W-:Y:S02]  /*0550*/  ISETP.GE.U32.AND.EX P0, PT, RZ, RZ, PT, P0 ;  /* 0x000000ffff00720c */ /* 0x000fe40003f06100 */
[----:B------:R-:W-:-:S04]  /*0560*/  ISETP.NE.U32.AND P1, PT, R24, RZ, PT ;  /* 0x000000ff1800720c */ /* 0x000fc80003f25070 */
[----:B------:R-:W-:-:S07]  /*0570*/  ISETP.NE.AND.EX P1, PT, RZ, RZ, PT, P1 ;  /* 0x000000ffff00720c */ /* 0x000fce0003f25310 */
[----:B------:R-:W-:Y:S06]  /*0580*/  @!P0 BRA `(.L_x_5) ;  /* 0x0000000000688947 */ /* 0x000fec0003800000 */
        /* <DEDUP_REMOVED lines=15> */
[----:B------:R-:W5:Y:S01]  /*0680*/  LDG.E R26, desc[UR6][R4.64+-0x4] ;  /* 0xfffffc06041a7981 */ /* 0x000f62000c1e1900 */
[----:B------:R-:W-:-:S05]  /*0690*/  IADD3 R6, P0, PT, R6, 0x8, RZ ;  /* 0x0000000806067810 */ /* 0x000fca0007f1e0ff */
[----:B------:R-:W-:Y:S02]  /*06a0*/  IMAD.X R9, RZ, RZ, R9, P0 ;  /* 0x000000ffff097224 */ /* 0x000fe400000e0609 */
[----:B--2---:R-:W-:-:S04]  /*06b0*/  FFMA R16, R16, R18, R11 ;  /* 0x0000001210107223 */ /* 0x004fc8000000000b */
[----:B---3--:R-:W-:-:S04]  /*06c0*/  FFMA R16, R19, R20, R16 ;  /* 0x0000001413107223 */ /* 0x008fc80000000010 */
[----:B----4-:R-:W-:-:S04]  /*06d0*/  FFMA R16, R21, R22, R16 ;  /* 0x0000001615107223 */ /* 0x010fc80000000010 */
[----:B-----5:R-:W-:-:S04]  /*06e0*/  FFMA R23, R23, R25, R16 ;  /* 0x0000001917177223 */ /* 0x020fc80000000010 */
[----:B------:R-:W-:-:S04]  /*06f0*/  FFMA R17, R14, R17, R23 ;  /* 0x000000110e117223 */ /* 0x000fc80000000017 */
[----:B------:R-:W-:-:S04]  /*0700*/  FFMA R15, R10, R15, R17 ;  /* 0x0000000f0a0f7223 */ /* 0x000fc80000000011 */
[----:B------:R-:W-:-:S04]  /*0710*/  FFMA R13, R0, R13, R15 ;  /* 0x0000000d000d7223 */ /* 0x000fc8000000000f */
[----:B------:R-:W-:-:S07]  /*0720*/  FFMA R11, R12, R26, R13 ;  /* 0x0000001a0c0b7223 */ /* 0x000fce000000000d */
.L_x_5:
[----:B------:R-:W-:Y:S05]  /*0730*/  BSYNC.RECONVERGENT B1 ;  /* 0x0000000000017941 */ /* 0x000fea0003800200 */
.L_x_4:
[----:B------:R-:W-:Y:S05]  /*0740*/  @!P1 BRA `(.L_x_3) ;  /* 0x0000000000e89947 */ /* 0x000fea0003800000 */
[----:B------:R-:W-:Y:S01]  /*0750*/  ISETP.GE.U32.AND P1, PT, R24, 0x4, PT ;  /* 0x000000041800780c */ /* 0x000fe20003f26070 */
[----:B------:R-:W-:Y:S01]  /*0760*/  IMAD.MOV.U32 R0, RZ, RZ, RZ ;  /* 0x000000ffff007224 */ /* 0x000fe200078e00ff */
[----:B------:R-:W-:Y:S01]  /*0770*/  LOP3.LUT R8, R8, 0x3, RZ, 0xc0, !PT ;  /* 0x0000000308087812 */ /* 0x000fe200078ec0ff */
[----:B------:R-:W-:Y:S01]  /*0780*/  BSSY.RECONVERGENT B1, `(.L_x_6) ;  /* 0x000001c000017945 */ /* 0x000fe20003800200 */
[----:B------:R-:W-:Y:S02]  /*0790*/  ISETP.GE.U32.AND.EX P1, PT, RZ, RZ, PT, P1 ;  /* 0x000000ffff00720c */ /* 0x000fe40003f26110 */
[----:B------:R-:W-:-:S04]  /*07a0*/  ISETP.NE.U32.AND P0, PT, R8, RZ, PT ;  /* 0x000000ff0800720c */ /* 0x000fc80003f05070 */
[----:B------:R-:W-:-:S07]  /*07b0*/  ISETP.NE.AND.EX P0, PT, R0, RZ, PT, P0 ;  /* 0x000000ff0000720c */ /* 0x000fce0003f05300 */
[----:B------:R-:W-:Y:S06]  /*07c0*/  @!P1 BRA `(.L_x_7) ;  /* 0x00000000005c9947 */ /* 0x000fec0003800000 */
[----:B------:R-:W0:Y:S01]  /*07d0*/  LDCU.64 UR8, c[0x0][0x390] ;  /* 0x00007200ff0877ac */ /* 0x000e220008000a00 */
[----:B------:R-:W-:Y:S01]  /*07e0*/  IMAD R3, R7, 0x4e20, RZ ;  /* 0x00004e2007037824 */ /* 0x000fe200078e02ff */
[----:B------:R-:W1:Y:S04]  /*07f0*/  LDCU.64 UR4, c[0x0][0x388] ;  /* 0x00007100ff0477ac */ /* 0x000e680008000a00 */
[----:B------:R-:W-:-:S05]  /*0800*/  IADD3 R3, P1, PT, R3, R6, RZ ;  /* 0x0000000603037210 */ /* 0x000fca0007f3e0ff */
[--C-:B------:R-:W-:Y:S01]  /*0810*/  IMAD.X R10, RZ, RZ, R9.reuse, P1 ;  /* 0x000000ffff0a7224 */ /* 0x100fe200008e0609 */
[C---:B0-----:R-:W-:Y:S02]  /*0820*/  LEA R4, P2, R6.reuse, UR8, 0x2 ;  /* 0x0000000806047c11 */ /* 0x041fe4000f8410ff */
[C---:B-1----:R-:W-:Y:S02]  /*0830*/  LEA R2, P1, R3.reuse, UR4, 0x2 ;  /* 0x0000000403027c11 */ /* 0x042fe4000f8210ff */
[----:B------:R-:W-:Y:S02]  /*0840*/  LEA.HI.X R5, R6, UR9, R9, 0x2, P2 ;  /* 0x0000000906057c11 */ /* 0x000fe400090f1409 */
[----:B------:R-:W-:-:S03]  /*0850*/  LEA.HI.X R3, R3, UR5, R10, 0x2, P1 ;  /* 0x0000000503037c11 */ /* 0x000fc600088f140a */
[----:B------:R-:W2:Y:S04]  /*0860*/  LDG.E R12, desc[UR6][R4.64] ;  /* 0x00000006040c7981 */ /* 0x000ea8000c1e1900 */
[----:B------:R-:W2:Y:S04]  /*0870*/  LDG.E R10, desc[UR6][R2.64] ;  /* 0x00000006020a7981 */ /* 0x000ea8000c1e1900 */
[----:B------:R-:W3:Y:S04]  /*0880*/  LDG.E R14, desc[UR6][R4.64+0x4] ;  /* 0x00000406040e7981 */ /* 0x000ee8000c1e1900 */
[----:B------:R-:W3:Y:S04]  /*0890*/  LDG.E R13, desc[UR6][R2.64+0x4] ;  /* 0x00000406020d7981 */ /* 0x000ee8000c1e1900 */
[----:B------:R-:W4:Y:S04]  /*08a0*/  LDG.E R16, desc[UR6][R4.64+0x8] ;  /* 0x0000080604107981 */ /* 0x000f28000c1e1900 */
[----:B------:R-:W4:Y:S04]  /*08b0*/  LDG.E R15, desc[UR6][R2.64+0x8] ;  /* 0x00000806020f7981 */ /* 0x000f28000c1e1900 */
[----:B------:R-:W5:Y:S04]  /*08c0*/  LDG.E R18, desc[UR6][R4.64+0xc] ;  /* 0x00000c0604127981 */ /* 0x000f68000c1e1900 */
[----:B------:R-:W5:Y:S01]  /*08d0*/  LDG.E R17, desc[UR6][R2.64+0xc] ;  /* 0x00000c0602117981 */ /* 0x000f62000c1e1900 */
[----:B------:R-:W-:-:S05]  /*08e0*/  IADD3 R6, P1, PT, R6, 0x4, RZ ;  /* 0x0000000406067810 */ /* 0x000fca0007f3e0ff */
[----:B------:R-:W-:Y:S02]  /*08f0*/  IMAD.X R9, RZ, RZ, R9, P1 ;  /* 0x000000ffff097224 */ /* 0x000fe400008e0609 */
[----:B--2---:R-:W-:-:S04]  /*0900*/  FFMA R10, R10, R12, R11 ;  /* 0x0000000c0a0a7223 */ /* 0x004fc8000000000b */
[----:B---3--:R-:W-:-:S04]  /*0910*/  FFMA R10, R13, R14, R10 ;  /* 0x0000000e0d0a7223 */ /* 0x008fc8000000000a */
[----:B----4-:R-:W-:-:S04]  /*0920*/  FFMA R10, R15, R16, R10 ;  /* 0x000000100f0a7223 */ /* 0x010fc8000000000a */
[----:B-----5:R-:W-:-:S07]  /*0930*/  FFMA R11, R17, R18, R10 ;  /* 0x00000012110b7223 */ /* 0x020fce000000000a */
.L_x_7:
[----:B------:R-:W-:Y:S05]  /*0940*/  BSYNC.RECONVERGENT B1 ;  /* 0x0000000000017941 */ /* 0x000fea0003800200 */
.L_x_6:
[----:B------:R-:W-:Y:S05]  /*0950*/  @!P0 BRA `(.L_x_3) ;  /* 0x0000000000648947 */ /* 0x000fea0003800000 */
[----:B------:R-:W0:Y:S01]  /*0960*/  LDC.64 R12, c[0x0][0x388] ;  /* 0x0000e200ff0c7b82 */ /* 0x000e220000000a00 */
[----:B------:R-:W1:Y:S01]  /*0970*/  LDCU.64 UR4, c[0x0][0x390] ;  /* 0x00007200ff0477ac */ /* 0x000e620008000a00 */
[C---:B------:R-:W-:Y:S01]  /*0980*/  SHF.L.U64.HI R5, R6.reuse, 0x2, R9 ;  /* 0x0000000206057819 */ /* 0x040fe20000010209 */
[----:B------:R-:W-:-:S04]  /*0990*/  IMAD.SHL.U32 R4, R6, 0x4, RZ ;  /* 0x0000000406047824 */ /* 0x000fc800078e00ff */
[----:B------:R-:W-:Y:S01]  /*09a0*/  IMAD.WIDE.U32 R2, R7, 0x13880, R4 ;  /* 0x0001388007027825 */ /* 0x000fe200078e0004 */
[----:B-1----:R-:W-:Y:S01]  /*09b0*/  IADD3 R9, P0, PT, R4, UR4, RZ ;  /* 0x0000000404097c10 */ /* 0x002fe2000ff1e0ff */
[----:B------:R-:W-:-:S03]  /*09c0*/  UMOV UR4, URZ ;  /* 0x000000ff00047c82 */ /* 0x000fc60008000000 */
[----:B------:R-:W-:Y:S02]  /*09d0*/  IADD3.X R10, PT, PT, R5, UR5, RZ, P0, !PT ;  /* 0x00000005050a7c10 */ /* 0x000fe400087fe4ff */
[----:B0-----:R-:W-:-:S04]  /*09e0*/  IADD3 R6, P1, PT, R2, R12, RZ ;  /* 0x0000000c02067210 */ /* 0x001fc80007f3e0ff */
[----:B------:R-:W-:-:S09]  /*09f0*/  IADD3.X R3, PT, PT, R13, UR4, R3, P1, !PT ;  /* 0x000000040d037c10 */ /* 0x000fd20008ffe403 */
.L_x_8:
[----:B------:R-:W-:Y:S01]  /*0a00*/  IMAD.MOV.U32 R2, RZ, RZ, R6 ;  /* 0x000000ffff027224 */ /* 0x000fe200078e0006 */
[----:B------:R-:W-:Y:S01]  /*0a10*/  MOV R4, R9 ;  /* 0x0000000900047202 */ /* 0x000fe20000000f00 */
[----:B------:R-:W-:-:S04]  /*0a20*/  IMAD.MOV.U32 R5, RZ, RZ, R10 ;  /* 0x000000ffff057224 */ /* 0x000fc800078e000a */
[----:B------:R0:W2:Y:S04]  /*0a30*/  LDG.E R2, desc[UR6][R2.64] ;  /* 0x0000000602027981 */ /* 0x0000a8000c1e1900 */
[----:B------:R-:W2:Y:S01]  /*0a40*/  LDG.E R4, desc[UR6][R4.64] ;  /* 0x0000000604047981 */ /* 0x000ea2000c1e1900 */
[----:B------:R-:W-:Y:S02]  /*0a50*/  IADD3 R8, P0, PT, R8, -0x1, RZ ;  /* 0xffffffff08087810 */ /* 0x000fe40007f1e0ff */
[----:B------:R-:W-:Y:S02]  /*0a60*/  IADD3 R9, P1, PT, R9, 0x4, RZ ;  /* 0x0000000409097810 */ /* 0x000fe40007f3e0ff */
[----:B------:R-:W-:Y:S02]  /*0a70*/  IADD3.X R0, PT, PT, R0, -0x1, RZ, P0, !PT ;  /* 0xffffffff00007810 */ /* 0x000fe400007fe4ff */
[----:B------:R-:W-:Y:S01]  /*0a80*/  ISETP.NE.U32.AND P0, PT, R8, RZ, PT ;  /* 0x000000ff0800720c */ /* 0x000fe20003f05070 */
[----:B------:R-:W-:Y:S01]  /*0a90*/  IMAD.X R10, RZ, RZ, R10, P1 ;  /* 0x000000ffff0a7224 */ /* 0x000fe200008e060a */
[----:B------:R-:W-:-:S02]  /*0aa0*/  IADD3 R6, P2, PT, R6, 0x4, RZ ;  /* 0x0000000406067810 */ /* 0x000fc40007f5e0ff */
[----:B------:R-:W-:-:S03]  /*0ab0*/  ISETP.NE.AND.EX P0, PT, R0, RZ, PT, P0 ;  /* 0x000000ff0000720c */ /* 0x000fc60003f05300 */
[----:B0-----:R-:W-:Y:S02]  /*0ac0*/  IMAD.X R3, RZ, RZ, R3, P2 ;  /* 0x000000ffff037224 */ /* 0x001fe400010e0603 */
[----:B--2---:R-:W-:-:S08]  /*0ad0*/  FFMA R11, R2, R4, R11 ;  /* 0x00000004020b7223 */ /* 0x004fd0000000000b */
[----:B------:R-:W-:Y:S05]  /*0ae0*/  @P0 BRA `(.L_x_8) ;  /* 0xfffffffc00c40947 */ /* 0x000fea000383ffff */
.L_x_3:
[----:B------:R-:W-:Y:S05]  /*0af0*/  BSYNC.RECONVERGENT B0 ;  /* 0x0000000000007941 */ /* 0x000fea0003800200 */
.L_x_2:
[----:B------:R-:W0:Y:S01]  /*0b00*/  LDCU.64 UR4, c[0x0][0x380] ;  /* 0x00007000ff0477ac */ /* 0x000e220008000a00 */
[C---:B------:R-:W-:Y:S01]  /*0b10*/  IADD3 R0, PT, PT, -R7.reuse, 0x4e1f, RZ ;  /* 0x00004e1f07007810 */ /* 0x040fe20007ffe1ff */
[----:B------:R-:W-:Y:S01]  /*0b20*/  IMAD.MOV.U32 R4, RZ, RZ, -0x4e20 ;  /* 0xffffb1e0ff047424 */ /* 0x000fe200078e00ff */
[C---:B------:R-:W-:Y:S01]  /*0b30*/  ISETP.GE.U32.AND P1, PT, R7.reuse, 0xf, PT ;  /* 0x0000000f0700780c */ /* 0x040fe20003f26070 */
[----:B------:R-:W-:Y:S01]  /*0b40*/  BSSY.RECONVERGENT B0, `(.L_x_9) ;  /* 0x0000059000007945 */ /* 0x000fe20003800200 */
[----:B------:R-:W-:Y:S01]  /*0b50*/  IADD3 R6, PT, PT, -R0, 0x4e20, RZ ;  /* 0x00004e2000067810 */ /* 0x000fe20007ffe1ff */
[----:B------:R-:W-:Y:S02]  /*0b60*/  IMAD.MOV.U32 R12, RZ, RZ, RZ ;  /* 0x000000ffff0c7224 */ /* 0x000fe400078e00ff */
[----:B------:R-:W-:Y:S01]  /*0b70*/  IMAD.MOV.U32 R8, RZ, RZ, RZ ;  /* 0x000000ffff087224 */ /* 0x000fe200078e00ff */
[----:B------:R-:W-:Y:S01]  /*0b80*/  LOP3.LUT R24, R6, 0xf, RZ, 0xc0, !PT ;  /* 0x0000000f06187812 */ /* 0x000fe200078ec0ff */
[----:B------:R-:W-:Y:S01]  /*0b90*/  IMAD.MOV.U32 R9, RZ, RZ, R0 ;  /* 0x000000ffff097224 */ /* 0x000fe200078e0000 */
[----:B0-----:R-:W-:-:S04]  /*0ba0*/  LEA R2, P0, R7, UR4, 0x2 ;  /* 0x0000000407027c11 */ /* 0x001fc8000f8010ff */
[C---:B------:R-:W-:Y:S01]  /*0bb0*/  LEA.HI.X R3, R7.reuse, UR5, RZ, 0x2, P0 ;  /* 0x0000000507037c11 */ /* 0x040fe200080f14ff */
[----:B------:R-:W-:Y:S01]  /*0bc0*/  IMAD R7, R7, R4, 0x17d735e0 ;  /* 0x17d735e007077424 */ /* 0x000fe200078e0204 */
[----:B------:R-:W-:-:S03]  /*0bd0*/  ISETP.NE.U32.AND P0, PT, R24, RZ, PT ;  /* 0x000000ff1800720c */ /* 0x000fc60003f05070 */
[----:B------:R0:W-:Y:S01]  /*0be0*/  STG.E desc[UR6][R2.64], R11 ;  /* 0x0000000b02007986 */ /* 0x0001e2000c101906 */
[----:B------:R-:W-:Y:S01]  /*0bf0*/  ISETP.NE.AND.EX P0, PT, RZ, RZ, PT, P0 ;  /* 0x000000ffff00720c */ /* 0x000fe20003f05300 */
[----:B------:R-:W-:-:S12]  /*0c00*/  @!P1 BRA `(.L_x_10) ;  /* 0x0000000400309947 */ /* 0x000fd80003800000 */
[----:B------:R-:W1:Y:S01]  /*0c10*/  LDCU.64 UR8, c[0x0][0x388] ;  /* 0x00007100ff0877ac */ /* 0x000e620008000a00 */
[----:B0-----:R-:W-:Y:S01]  /*0c20*/  IADD3 R3, P1, PT, R0, R7, RZ ;  /* 0x0000000700037210 */ /* 0x001fe20007f3e0ff */
[----:B------:R-:W-:Y:S01]  /*0c30*/  HFMA2 R12, -RZ, RZ, 0, 0 ;  /* 0x00000000ff0c7431 */ /* 0x000fe200000001ff */
[----:B------:R-:W-:Y:S01]  /*0c40*/  LOP3.LUT R10, R6, 0x7f0, RZ, 0xc0, !PT ;  /* 0x000007f0060a7812 */ /* 0x000fe200078ec0ff */
[----:B------:R-:W0:Y:S01]  /*0c50*/  LDCU.64 UR10, c[0x0][0x390] ;  /* 0x00007200ff0a77ac */ /* 0x000e220008000a00 */
[----:B------:R-:W-:Y:S02]  /*0c60*/  IMAD.MOV.U32 R11, RZ, RZ, RZ ;  /* 0x000000ffff0b7224 */ /* 0x000fe400078e00ff */
[----:B------:R-:W-:Y:S02]  /*0c70*/  IMAD.X R8, RZ, RZ, RZ, P1 ;  /* 0x000000ffff087224 */ /* 0x000fe400008e06ff */
[----:B------:R-:W-:Y:S01]  /*0c80*/  IMAD.MOV.U32 R9, RZ, RZ, R0 ;  /* 0x000000ffff097224 */ /* 0x000fe200078e0000 */
[----:B-1----:R-:W-:-:S02]  /*0c90*/  LEA R2, P1, R3, UR8, 0x2 ;  /* 0x0000000803027c11 */ /* 0x002fc4000f8210ff */
[C---:B0-----:R-:W-:Y:S02]  /*0ca0*/  LEA R4, P2, R0.reuse, UR10, 0x2 ;  /* 0x0000000a00047c11 */ /* 0x041fe4000f8410ff */
[----:B------:R-:W-:Y:S01]  /*0cb0*/  LEA.HI.X R3, R3, UR9, R8, 0x2, P1 ;  /* 0x0000000903037c11 */ /* 0x000fe200088f1408 */
[----:B------:R-:W-:Y:S01]  /*0cc0*/  IMAD.MOV.U32 R8, RZ, RZ, RZ ;  /* 0x000000ffff087224 */ /* 0x000fe200078e00ff */
[----:B------:R-:W-:Y:S02]  /*0cd0*/  LEA.HI.X R5, R0, UR11, RZ, 0x2, P2 ;  /* 0x0000000b00057c11 */ /* 0x000fe400090f14ff */
[----:B------:R-:W-:Y:S02]  /*0ce0*/  IADD3 R2, P1, PT, R2, 0x20, RZ ;  /* 0x0000002002027810 */ /* 0x000fe40007f3e0ff */
[----:B------:R-:W-:-:S03]  /*0cf0*/  IADD3 R4, P2, PT, R4, 0x20, RZ ;  /* 0x0000002004047810 */ /* 0x000fc60007f5e0ff */
[----:B------:R-:W-:Y:S02]  /*0d00*/  IMAD.X R3, RZ, RZ, R3, P1 ;  /* 0x000000ffff037224 */ /* 0x000fe400008e0603 */
[----:B------:R-:W-:-:S08]  /*0d10*/  IMAD.X R5, RZ, RZ, R5, P2 ;  /* 0x000000ffff057224 */ /* 0x000fd000010e0605 */
.L_x_11:
        /* <DEDUP_REMOVED lines=15> */
[----:B------:R-:W2:Y:S01]  /*0e10*/  LDG.E R12, desc[UR6][R2.64+-0x4] ;  /* 0xfffffc06020c7981 */ /* 0x000ea2000c1e1900 */
[----:B---3--:R-:W-:-:S03]  /*0e20*/  FFMA R25, R26, R25, R13 ;  /* 0x000000191a197223 */ /* 0x008fc6000000000d */
[----:B------:R-:W3:Y:S01]  /*0e30*/  LDG.E R13, desc[UR6][R4.64+-0x4] ;  /* 0xfffffc06040d7981 */ /* 0x000ee2000c1e1900 */
[----:B----4-:R-:W-:-:S03]  /*0e40*/  FFMA R25, R14, R15, R25 ;  /* 0x0000000f0e197223 */ /* 0x010fc60000000019 */
[----:B------:R-:W4:Y:S04]  /*0e50*/  LDG.E R14, desc[UR6][R2.64] ;  /* 0x00000006020e7981 */ /* 0x000f28000c1e1900 */
[----:B------:R-:W4:Y:S01]  /*0e60*/  LDG.E R15, desc[UR6][R4.64] ;  /* 0x00000006040f7981 */ /* 0x000f22000c1e1900 */
[----:B-----5:R-:W-:-:S03]  /*0e70*/  FFMA R25, R16, R17, R25 ;  /* 0x0000001110197223 */ /* 0x020fc60000000019 */
[----:B------:R-:W5:Y:S04]  /*0e80*/  LDG.E R16, desc[UR6][R2.64+0x4] ;  /* 0x0000040602107981 */ /* 0x000f68000c1e1900 */
        /* <DEDUP_REMOVED lines=10> */
[----:B---3--:R-:W-:-:S03]  /*0f30*/  FFMA R25, R12, R13, R25 ;  /* 0x0000000d0c197223 */ /* 0x008fc60000000019 */
[----:B------:R-:W3:Y:S04]  /*0f40*/  LDG.E R12, desc[UR6][R2.64+0x14] ;  /* 0x00001406020c7981 */ /* 0x000ee8000c1e1900 */
[----:B------:R-:W3:Y:S01]  /*0f50*/  LDG.E R13, desc[UR6][R4.64+0x14] ;  /* 0x00001406040d7981 */ /* 0x000ee2000c1e1900 */
[----:B----4-:R-:W-:-:S03]  /*0f60*/  FFMA R25, R14, R15, R25 ;  /* 0x0000000f0e197223 */ /* 0x010fc60000000019 */
[----:B------:R-:W4:Y:S04]  /*0f70*/  LDG.E R14, desc[UR6][R2.64+0x18] ;  /* 0x00001806020e7981 */ /* 0x000f28000c1e1900 */
[----:B------:R-:W4:Y:S01]  /*0f80*/  LDG.E R15, desc[UR6][R4.64+0x18] ;  /* 0x00001806040f7981 */ /* 0x000f22000c1e1900 */
[----:B-----5:R-:W-:-:S03]  /*0f90*/  FFMA R26, R16, R17, R25 ;  /* 0x00000011101a7223 */ /* 0x020fc60000000019 */
[----:B------:R0:W5:Y:S04]  /*0fa0*/  LDG.E R16, desc[UR6][R2.64+0x1c] ;  /* 0x00001c0602107981 */ /* 0x000168000c1e1900 */
[----:B------:R1:W5:Y:S01]  /*0fb0*/  LDG.E R17, desc[UR6][R4.64+0x1c] ;  /* 0x00001c0604117981 */ /* 0x000362000c1e1900 */
[----:B------:R-:W-:Y:S01]  /*0fc0*/  IADD3 R10, P1, PT, R10, -0x10, RZ ;  /* 0xfffffff00a0a7810 */ /* 0x000fe20007f3e0ff */
[----:B------:R-:W-:-:S03]  /*0fd0*/  FFMA R23, R23, R22, R26 ;  /* 0x0000001617177223 */ /* 0x000fc6000000001a */
[----:B------:R-:W-:Y:S02]  /*0fe0*/  IADD3.X R11, PT, PT, R11, -0x1, RZ, P1, !PT ;  /* 0xffffffff0b0b7810 */ /* 0x000fe40000ffe4ff */
[----:B------:R-:W-:Y:S01]  /*0ff0*/  ISETP.NE.U32.AND P1, PT, R10, RZ, PT ;  /* 0x000000ff0a00720c */ /* 0x000fe20003f25070 */
[----:B------:R-:W-:-:S03]  /*1000*/  FFMA R21, R20, R21, R23 ;  /* 0x0000001514157223 */ /* 0x000fc60000000017 */
[----:B------:R-:W-:Y:S02]  /*1010*/  ISETP.NE.AND.EX P1, PT, R11, RZ, PT, P1 ;  /* 0x000000ff0b00720c */ /* 0x000fe40003f25310 */
[----:B------:R-:W-:Y:S02]  /*1020*/  IADD3 R9, P2, PT, R9, 0x10, RZ ;  /* 0x0000001009097810 */ /* 0x000fe40007f5e0ff */
[----:B0-----:R-:W-:Y:S02]  /*1030*/  IADD3 R2, P3, PT, R2, 0x40, RZ ;  /* 0x0000004002027810 */ /* 0x001fe40007f7e0ff */
[----:B-1----:R-:W-:Y:S01]  /*1040*/  IADD3 R4, P4, PT, R4, 0x40, RZ ;  /* 0x0000004004047810 */ /* 0x002fe20007f9e0ff */
[----:B------:R-:W-:Y:S02]  /*1050*/  IMAD.X R8, RZ, RZ, R8, P2 ;  /* 0x000000ffff087224 */ /* 0x000fe400010e0608 */
[----:B------:R-:W-:Y:S02]  /*1060*/  IMAD.X R3, RZ, RZ, R3, P3 ;  /* 0x000000ffff037224 */ /* 0x000fe400018e0603 */
[----:B------:R-:W-:-:S02]  /*1070*/  IMAD.X R5, RZ, RZ, R5, P4 ;  /* 0x000000ffff057224 */ /* 0x000fc400020e0605 */
[----:B--2---:R-:W-:-:S04]  /*1080*/  FFMA R19, R18, R19, R21 ;  /* 0x0000001312137223 */ /* 0x004fc80000000015 */
[----:B---3--:R-:W-:-:S04]  /*1090*/  FFMA R13, R12, R13, R19 ;  /* 0x0000000d0c0d7223 */ /* 0x008fc80000000013 */
[----:B----4-:R-:W-:-:S04]  /*10a0*/  FFMA R13, R14, R15, R13 ;  /* 0x0000000f0e0d7223 */ /* 0x010fc8000000000d */
[----:B-----5:R-:W-:Y:S01]  /*10b0*/  FFMA R12, R16, R17, R13 ;  /* 0x00000011100c7223 */ /* 0x020fe2000000000d */
[----:B------:R-:W-:Y:S06]  /*10c0*/  @P1 BRA `(.L_x_11) ;  /* 0xfffffffc00141947 */ /* 0x000fec000383ffff */
.L_x_10:
[----:B------:R-:W-:Y:S05]  /*10d0*/  BSYNC.RECONVERGENT B0 ;  /* 0x0000000000007941 */ /* 0x000fea0003800200 */
.L_x_9:
[----:B------:R-:W-:Y:S04]  /*10e0*/  BSSY.RECONVERGENT B0, `(.L_x_12) ;  /* 0x0000063000007945 */ /* 0x000fe80003800200 */
        /* <DEDUP_REMOVED lines=8> */
[----:B------:R-:W1:Y:S01]  /*1170*/  LDCU.64 UR8, c[0x0][0x388] ;  /* 0x00007100ff0877ac */ /* 0x000e620008000a00 */
[----:B0-----:R-:W-:Y:S01]  /*1180*/  IADD3 R3, P1, PT, R7, R9, RZ ;  /* 0x0000000907037210 */ /* 0x001fe20007f3e0ff */
[----:B------:R-:W0:Y:S04]  /*1190*/  LDCU.64 UR10, c[0x0][0x390] ;  /* 0x00007200ff0a77ac */ /* 0x000e280008000a00 */
[----:B------:R-:W-:Y:S01]  /*11a0*/  IMAD.X R10, RZ, RZ, R8, P1 ;  /* 0x000000ffff0a7224 */ /* 0x000fe200008e0608 */
[----:B-1----:R-:W-:Y:S02]  /*11b0*/  LEA R4, P1, R3, UR8, 0x2 ;  /* 0x0000000803047c11 */ /* 0x002fe4000f8210ff */
[----:B0-----:R-:W-:Y:S02]  /*11c0*/  LEA R2, P2, R9, UR10, 0x2 ;  /* 0x0000000a09027c11 */ /* 0x001fe4000f8410ff */
[----:B------:R-:W-:-:S02]  /*11d0*/  LEA.HI.X R5, R3, UR9, R10, 0x2, P1 ;  /* 0x0000000903057c11 */ /* 0x000fc400088f140a */
        /* <DEDUP_REMOVED lines=27> */
.L_x_15:
[----:B------:R-:W-:Y:S05]  /*1390*/  BSYNC.RECONVERGENT B1 ;  /* 0x0000000000017941 */ /* 0x000fea0003800200 */
.L_x_14:
[----:B------:R-:W-:Y:S05]  /*13a0*/  @!P0 BRA `(.L_x_13) ;  /* 0x0000000000d88947 */ /* 0x000fea0003800000 */
[----:B------:R-:W-:Y:S01]  /*13b0*/  ISETP.GE.U32.AND P1, PT, R25, 0x4, PT ;  /* 0x000000041900780c */ /* 0x000fe20003f26070 */
[----:B------:R-:W-:Y:S01]  /*13c0*/  BSSY.RECONVERGENT B1, `(.L_x_16) ;  /* 0x000001d000017945 */ /* 0x000fe20003800200 */
[----:B------:R-:W-:Y:S02]  /*13d0*/  LOP3.LUT R6, R6, 0x3, RZ, 0xc0, !PT ;  /* 0x0000000306067812 */ /* 0x000fe400078ec0ff */
[----:B------:R-:W-:Y:S02]  /*13e0*/  ISETP.GE.U32.AND.EX P1, PT, RZ, RZ, PT, P1 ;  /* 0x000000ffff00720c */ /* 0x000fe40003f26110 */
[----:B0-----:R-:W-:Y:S02]  /*13f0*/  MOV R2, RZ ;  /* 0x000000ff00027202 */ /* 0x001fe40000000f00 */
[----:B------:R-:W-:-:S04]  /*1400*/  ISETP.NE.U32.AND P0, PT, R6, RZ, PT ;  /* 0x000000ff0600720c */ /* 0x000fc80003f05070 */
[----:B------:R-:W-:-:S05]  /*1410*/  ISETP.NE.AND.EX P0, PT, R2, RZ, PT, P0 ;  /* 0x000000ff0200720c */ /* 0x000fca0003f05300 */
[----:B------:R-:W-:Y:S08]  /*1420*/  @!P1 BRA `(.L_x_17) ;  /* 0x0000000000589947 */ /* 0x000ff00003800000 */
[----:B------:R-:W0:Y:S01]  /*1430*/  LDCU.64 UR8, c[0x0][0x388] ;  /* 0x00007100ff0877ac */ /* 0x000e220008000a00 */
[----:B------:R-:W-:Y:S01]  /*1440*/  IADD3 R3, P1, PT, R7, R9, RZ ;  /* 0x0000000907037210 */ /* 0x000fe20007f3e0ff */
[----:B------:R-:W1:Y:S04]  /*1450*/  LDCU.64 UR10, c[0x0][0x390] ;  /* 0x00007200ff0a77ac */ /* 0x000e680008000a00 */
[----:B------:R-:W-:Y:S01]  /*1460*/  IMAD.X R14, RZ, RZ, R8, P1 ;  /* 0x000000ffff0e7224 */ /* 0x000fe200008e0608 */
[----:B0-----:R-:W-:Y:S02]  /*1470*/  LEA R10, P1, R3, UR8, 0x2 ;  /* 0x00000008030a7c11 */ /* 0x001fe4000f8210ff */
[----:B-1----:R-:W-:Y:S02]  /*1480*/  LEA R4, P2, R9, UR10, 0x2 ;  /* 0x0000000a09047c11 */ /* 0x002fe4000f8410ff */
        /* <DEDUP_REMOVED lines=16> */
.L_x_17:
[----:B------:R-:W-:Y:S05]  /*1590*/  BSYNC.RECONVERGENT B1 ;  /* 0x0000000000017941 */ /* 0x000fea0003800200 */
.L_x_16:
[----:B------:R-:W-:Y:S05]  /*15a0*/  @!P0 BRA `(.L_x_13) ;  /* 0x0000000000588947 */ /* 0x000fea0003800000 */
[----:B------:R-:W0:Y:S01]  /*15b0*/  LDCU.64 UR8, c[0x0][0x390] ;  /* 0x00007200ff0877ac */ /* 0x000e220008000a00 */
[----:B------:R-:W-:Y:S01]  /*15c0*/  IADD3 R5, P1, PT, R7, R9, RZ ;  /* 0x0000000907057210 */ /* 0x000fe20007f3e0ff */
[----:B------:R-:W1:Y:S04]  /*15d0*/  LDCU.64 UR10, c[0x0][0x388] ;  /* 0x00007100ff0a77ac */ /* 0x000e680008000a00 */
[--C-:B------:R-:W-:Y:S01]  /*15e0*/  IMAD.X R14, RZ, RZ, R8.reuse, P1 ;  /* 0x000000ffff0e7224 */ /* 0x100fe200008e0608 */
[----:B0-----:R-:W-:Y:S02]  /*15f0*/  LEA R10, P0, R9, UR8, 0x2 ;  /* 0x00000008090a7c11 */ /* 0x001fe4000f8010ff */
[----:B-1----:R-:W-:Y:S02]  /*1600*/  LEA R4, P2, R5, UR10, 0x2 ;  /* 0x0000000a05047c11 */ /* 0x002fe4000f8410ff */
[----:B------:R-:W-:-:S02]  /*1610*/  LEA.HI.X R11, R9, UR9, R8, 0x2, P0 ;  /* 0x00000009090b7c11 */ /* 0x000fc400080f1408 */
[----:B------:R-:W-:-:S09]  /*1620*/  LEA.HI.X R5, R5, UR11, R14, 0x2, P2 ;  /* 0x0000000b05057c11 */ /* 0x000fd200090f140e */
.L_x_18:
[----:B------:R-:W-:Y:S01]  /*1630*/  IMAD.MOV.U32 R8, RZ, RZ, R10 ;  /* 0x000000ffff087224 */ /* 0x000fe200078e000a */
[----:B------:R0:W2:Y:S01]  /*1640*/  LDG.E R3, desc[UR6][R4.64] ;  /* 0x0000000604037981 */ /* 0x0000a2000c1e1900 */
[----:B------:R-:W-:-:S05]  /*1650*/  IMAD.MOV.U32 R9, RZ, RZ, R11 ;  /* 0x000000ffff097224 */ /* 0x000fca00078e000b */
[----:B------:R-:W2:Y:S01]  /*1660*/  LDG.E R7, desc[UR6][R8.64] ;  /* 0x0000000608077981 */ /* 0x000ea2000c1e1900 */
[----:B------:R-:W-:-:S04]  /*1670*/  IADD3 R6, P0, PT, R6, -0x1, RZ ;  /* 0xffffffff06067810 */ /* 0x000fc80007f1e0ff */
[----:B------:R-:W-:Y:S02]  /*1680*/  IADD3.X R2, PT, PT, R2, -0x1, RZ, P0, !PT ;  /* 0xffffffff02027810 */ /* 0x000fe400007fe4ff */
[----:B------:R-:W-:-:S04]  /*1690*/  ISETP.NE.U32.AND P0, PT, R6, RZ, PT ;  /* 0x000000ff0600720c */ /* 0x000fc80003f05070 */
[----:B------:R-:W-:Y:S02]  /*16a0*/  ISETP.NE.AND.EX P0, PT, R2, RZ, PT, P0 ;  /* 0x000000ff0200720c */ /* 0x000fe40003f05300 */
[----:B------:R-:W-:Y:S02]  /*16b0*/  IADD3 R10, P1, PT, R10, 0x4, RZ ;  /* 0x000000040a0a7810 */ /* 0x000fe40007f3e0ff */
[----:B0-----:R-:W-:-:S03]  /*16c0*/  IADD3 R4, P2, PT, R4, 0x4, RZ ;  /* 0x0000000404047810 */ /* 0x001fc60007f5e0ff */
[----:B------:R-:W-:Y:S02]  /*16d0*/  IMAD.X R11, RZ, RZ, R11, P1 ;  /* 0x000000ffff0b7224 */ /* 0x000fe400008e060b */
[----:B------:R-:W-:Y:S02]  /*16e0*/  IMAD.X R5, RZ, RZ, R5, P2 ;  /* 0x000000ffff057224 */ /* 0x000fe400010e0605 */
[----:B--2---:R-:W-:Y:S02]  /*16f0*/  FFMA R12, R3, R7, R12 ;  /* 0x00000007030c7223 */ /* 0x004fe4000000000c */
[----:B------:R-:W-:Y:S05]  /*1700*/  @P0 BRA `(.L_x_18) ;  /* 0xfffffffc00c80947 */ /* 0x000fea000383ffff */
.L_x_13:
[----:B------:R-:W-:Y:S05]  /*1710*/  BSYNC.RECONVERGENT B0 ;  /* 0x0000000000007941 */ /* 0x000fea0003800200 */
.L_x_12:
[----:B0-----:R-:W-:-:S04]  /*1720*/  LEA R2, P0, R0, UR4, 0x2 ;  /* 0x0000000400027c11 */ /* 0x001fc8000f8010ff */
[----:B------:R-:W-:-:S05]  /*1730*/  LEA.HI.X R3, R0, UR5, RZ, 0x2, P0 ;  /* 0x0000000500037c11 */ /* 0x000fca00080f14ff */
[----:B------:R-:W-:Y:S01]  /*1740*/  STG.E desc[UR6][R2.64], R12 ;  /* 0x0000000c02007986 */ /* 0x000fe2000c101906 */
[----:B------:R-:W-:Y:S05]  /*1750*/  EXIT ;  /* 0x000000000000794d */ /* 0x000fea0003800000 */
.L_x_19:
[----:B------:R-:W-:-:S00]  /*1760*/  BRA `(.L_x_19) ;  /* 0xfffffffc00fc7947 */ /* 0x000fc0000383ffff */
[----:B------:R-:W-:-:S00]  /*1770*/  NOP ;  /* 0x0000000000007918 */ /* 0x000fc00000000000 */
        /* <DEDUP_REMOVED lines=8> */
.L_x_20:


//--------------------- .nv.shared.reserved.0     --------------------------
	.section	.nv.shared.reserved.0,"aw",@nobits
	.weak		__nv_reservedSMEM_offset_0_alias
	.size		__nv_reservedSMEM_offset_0_alias, 0, 64
	.other		__nv_reservedSMEM_offset_0_alias,@"STO_CUDA_RESERVED_SHARED STV_DEFAULT"
__nv_reservedSMEM_offset_0_alias:
	.zero		0
	.zero		64


//--------------------- .nv.constant0._Z11mat_vec_mulPfS_S_ --------------------------
	.section	.nv.constant0._Z11mat_vec_mulPfS_S_,"a",@progbits
	.sectionflags	@""
	.align	4
.nv.constant0._Z11mat_vec_mulPfS_S_:
	.zero		920


//--------------------- SYMBOLS --------------------------

	.type		.nv.reservedSmem.offset0,@object
	.size		.nv.reservedSmem.offset0,0x4
